//
// Generated by NVIDIA NVVM Compiler
//
// Compiler Build ID: CL-36424714
// Cuda compilation tools, release 13.0, V13.0.88
// Based on NVVM 20.0.0
//

.version 9.0
.target sm_100
.address_size 64

	// .globl	_Z10cuda_hellov
.extern .func  (.param .b32 func_retval0) vprintf
(
	.param .b64 vprintf_param_0,
	.param .b64 vprintf_param_1
)
;
.global .align 1 .b8 $str[31] = {72, 101, 108, 108, 111, 32, 87, 111, 114, 108, 100, 32, 102, 114, 111, 109, 32, 116, 104, 114, 101, 97, 100, 32, 37, 100, 32, 37, 100, 10};

.visible .entry _Z10cuda_hellov()
{
	.local .align 8 .b8 	__local_depot0[8];
	.reg .b64 	%SP;
	.reg .b64 	%SPL;
	.reg .b32 	%r<5>;
	.reg .b64 	%rd<5>;

	mov.u64 	%SPL, __local_depot0;
	cvta.local.u64 	%SP, %SPL;
	add.u64 	%rd1, %SP, 0;
	add.u64 	%rd2, %SPL, 0;
	mov.u32 	%r1, %tid.x;
	mov.u32 	%r2, %tid.y;
	st.local.v2.u32 	[%rd2], {%r1, %r2};
	mov.u64 	%rd3, $str;
	cvta.global.u64 	%rd4, %rd3;
	{ // callseq 0, 0
	.param .b64 param0;
	st.param.b64 	[param0], %rd4;
	.param .b64 param1;
	st.param.b64 	[param1], %rd1;
	.param .b32 retval0;
	call.uni (retval0), 
	vprintf, 
	(
	param0, 
	param1
	);
	ld.param.b32 	%r3, [retval0];
	} // callseq 0
	ret;

}


// ===== COMPILED SASS (sm_100) =====

	.target	sm_100

	.elftype	@"ET_EXEC"


//--------------------- .note.nv.tkinfo           --------------------------
	.section	.note.nv.tkinfo,"",@"SHT_NOTE"
	.sectionflags	@"SHF_NOTE_NV_TKINFO"
	.tkinfo
        /*0018*/ 	.word	0x00000002
        /*0030*/ 	.string	""
        /*0030*/ 	.string	"ptxas"
        /*0030*/ 	.string	"Cuda compilation tools, release 13.0, V13.0.88"
        /*0030*/ 	.string	"Build cuda_13.0.r13.0/compiler.36424714_0"
        /*0030*/ 	.string	"-arch sm_100 -m 64 "



//--------------------- .note.nv.cuinfo           --------------------------
	.section	.note.nv.cuinfo,"",@"SHT_NOTE"
	.sectionflags	@"SHF_NOTE_NV_CUINFO"
        /*0018*/ 	.short	0x0002
        /*001a*/ 	.short	0x0064
        /*001c*/ 	.short	0x0082
	.zero		2


//--------------------- .nv.info                  --------------------------
	.section	.nv.info,"",@"SHT_CUDA_INFO"
	.align	4


	//----- nvinfo : EIATTR_REGCOUNT
	.align		4
        /*0000*/ 	.byte	0x04, 0x2f
        /*0002*/ 	.short	(.L_2 - .L_1)
	.align		4
.L_1:
        /*0004*/ 	.word	index@(_Z10cuda_hellov)
        /*0008*/ 	.word	0x00000018


	//----- nvinfo : EIATTR_FRAME_SIZE
	.align		4
.L_2:
        /*000c*/ 	.byte	0x04, 0x11
        /*000e*/ 	.short	(.L_4 - .L_3)
	.align		4
.L_3:
        /*0010*/ 	.word	index@(_Z10cuda_hellov)
        /*0014*/ 	.word	0x00000008


	//----- nvinfo : EIATTR_MIN_STACK_SIZE
	.align		4
.L_4:
        /*0018*/ 	.byte	0x04, 0x12
        /*001a*/ 	.short	(.L_6 - .L_5)
	.align		4
.L_5:
        /*001c*/ 	.word	index@(_Z10cuda_hellov)
        /*0020*/ 	.word	0x00000008
.L_6:


//--------------------- .nv.compat                --------------------------
	.section	.nv.compat,"",@"SHT_CUDA_COMPAT_INFO"
	.align	4
        /*0000*/ 	.byte	0x02, 0x09, 0x00, 0x00, 0x02, 0x02, 0x01, 0x00, 0x02, 0x05, 0x05, 0x00, 0x03, 0x07, 0x01, 0x01
        /*0010*/ 	.byte	0x02, 0x03, 0x00, 0x00, 0x02, 0x06, 0x01, 0x00, 0x04, 0x0b, 0x08, 0x00, 0x09, 0x00, 0x00, 0x00
        /*0020*/ 	.byte	0x00, 0x00, 0x00, 0x00


//--------------------- .nv.info._Z10cuda_hellov  --------------------------
	.section	.nv.info._Z10cuda_hellov,"",@"SHT_CUDA_INFO"
	.sectionflags	@""
	.align	4


	//----- nvinfo : EIATTR_CUDA_API_VERSION
	.align		4
        /*0000*/ 	.byte	0x04, 0x37
        /*0002*/ 	.short	(.L_8 - .L_7)
.L_7:
        /*0004*/ 	.word	0x00000082


	//----- nvinfo : EIATTR_SPARSE_MMA_MASK
	.align		4
.L_8:
        /*0008*/ 	.byte	0x03, 0x50
        /*000a*/ 	.short	0x0000


	//----- nvinfo : EIATTR_MAXREG_COUNT
	.align		4
        /*000c*/ 	.byte	0x03, 0x1b
        /*000e*/ 	.short	0x00ff


	//----- nvinfo : EIATTR_EXTERNS
	.align		4
        /*0010*/ 	.byte	0x04, 0x0f
        /*0012*/ 	.short	(.L_10 - .L_9)


	//   ....[0]....
	.align		4
.L_9:
        /*0014*/ 	.word	index@(vprintf)


	//----- nvinfo : EIATTR_MERCURY_ISA_VERSION
	.align		4
.L_10:
        /*0018*/ 	.byte	0x03, 0x5f
        /*001a*/ 	.short	0x0101


	//----- nvinfo : EIATTR_VRC_CTA_INIT_COUNT
	.align		4
        /*001c*/ 	.byte	0x02, 0x4a
	.zero		1
	.zero		1


	//----- nvinfo : EIATTR_SYSCALL_OFFSETS
	.align		4
        /*0020*/ 	.byte	0x04, 0x46
        /*0022*/ 	.short	(.L_12 - .L_11)


	//   ....[0]....
.L_11:
        /*0024*/ 	.word	0x000000f0


	//----- nvinfo : EIATTR_EXIT_INSTR_OFFSETS
	.align		4
.L_12:
        /*0028*/ 	.byte	0x04, 0x1c
        /*002a*/ 	.short	(.L_14 - .L_13)


	//   ....[0]....
.L_13:
        /*002c*/ 	.word	0x00000100


	//----- nvinfo : EIATTR_SW_WAR
	.align		4
.L_14:
        /*0030*/ 	.byte	0x04, 0x36
        /*0032*/ 	.short	(.L_16 - .L_15)
.L_15:
        /*0034*/ 	.word	0x00000008
.L_16:


//--------------------- .nv.callgraph             --------------------------
	.section	.nv.callgraph,"",@"SHT_CUDA_CALLGRAPH"
	.align	4
	.sectionentsize	8
	.align		4
        /*0000*/ 	.word	0x00000000
	.align		4
        /*0004*/ 	.word	0xffffffff
	.align		4
        /*0008*/ 	.word	index@(_Z10cuda_hellov)
	.align		4
        /*000c*/ 	.word	index@(vprintf)
	.align		4
        /*0010*/ 	.word	0x00000000
	.align		4
        /*0014*/ 	.word	0xfffffffe
	.align		4
        /*0018*/ 	.word	0x00000000
	.align		4
        /*001c*/ 	.word	0xfffffffd
	.align		4
        /*0020*/ 	.word	0x00000000
	.align		4
        /*0024*/ 	.word	0xfffffffc


//--------------------- .nv.constant4             --------------------------
	.section	.nv.constant4,"a",@progbits
	.align	8
	.align		8
.nv.constant4:
        /*0000*/ 	.dword	vprintf
	.align		8
        /*0008*/ 	.dword	$str


//--------------------- .text._Z10cuda_hellov     --------------------------
	.section	.text._Z10cuda_hellov,"ax",@progbits
	.align	128
        .global         _Z10cuda_hellov
        .type           _Z10cuda_hellov,@function
        .size           _Z10cuda_hellov,(.L_x_2 - _Z10cuda_hellov)
        .other          _Z10cuda_hellov,@"STO_CUDA_ENTRY STV_DEFAULT"
_Z10cuda_hellov:
.text._Z10cuda_hellov:
[----:B------:R-:W0:Y:S01]  /*0000*/  LDC R1, c[0x0][0x37c] ;  /* 0x0000df00ff017b82 */ /* 0x000e220000000800 */
[----:B------:R-:W1:Y:S01]  /*0010*/  S2R R8, SR_TID.X ;  /* 0x0000000000087919 */ /* 0x000e620000002100 */
[----:B0-----:R-:W-:Y:S01]  /*0020*/  VIADD R1, R1, 0xfffffff8 ;  /* 0xfffffff801017836 */ /* 0x001fe20000000000 */
[----:B------:R-:W-:Y:S01]  /*0030*/  MOV R0, 0x0 ;  /* 0x0000000000007802 */ /* 0x000fe20000000f00 */
[----:B------:R-:W0:Y:S01]  /*0040*/  LDCU UR4, c[0x0][0x2f8] ;  /* 0x00005f00ff0477ac */ /* 0x000e220008000800 */
[----:B------:R-:W1:Y:S03]  /*0050*/  S2R R9, SR_TID.Y ;  /* 0x0000000000097919 */ /* 0x000e660000002200 */
[----:B------:R2:W3:Y:S01]  /*0060*/  LDC.64 R2, c[0x4][R0] ;  /* 0x0100000000027b82 */ /* 0x0004e20000000a00 */
[----:B------:R-:W4:Y:S01]  /*0070*/  LDCU.64 UR6, c[0x4][0x8] ;  /* 0x01000100ff0677ac */ /* 0x000f220008000a00 */
[----:B------:R-:W5:Y:S01]  /*0080*/  LDCU UR5, c[0x0][0x2fc] ;  /* 0x00005f80ff0577ac */ /* 0x000f620008000800 */
[----:B0-----:R-:W-:Y:S01]  /*0090*/  IADD3 R6, P0, PT, R1, UR4, RZ ;  /* 0x0000000401067c10 */ /* 0x001fe2000ff1e0ff */
[----:B----4-:R-:W-:Y:S01]  /*00a0*/  IMAD.U32 R4, RZ, RZ, UR6 ;  /* 0x00000006ff047e24 */ /* 0x010fe2000f8e00ff */
[----:B------:R-:W-:-:S03]  /*00b0*/  MOV R5, UR7 ;  /* 0x0000000700057c02 */ /* 0x000fc60008000f00 */
[----:B-----5:R-:W-:Y:S01]  /*00c0*/  IMAD.X R7, RZ, RZ, UR5, P0 ;  /* 0x00000005ff077e24 */ /* 0x020fe200080e06ff */
[----:B-1----:R2:W-:Y:S07]  /*00d0*/  STL.64 [R1], R8 ;  /* 0x0000000801007387 */ /* 0x0025ee0000100a00 */
[----:B------:R-:W-:-:S07]  /*00e0*/  LEPC R20, `(.L_x_0) ;  /* 0x000000001014794e */ /* 0x000fce0000000000 */
[----:B--23--:R-:W-:Y:S05]  /*00f0*/  CALL.ABS.NOINC R2 ;  /* 0x0000000002007343 */ /* 0x00cfea0003c00000 */
.L_x_0:
[----:B------:R-:W-:Y:S05]  /*0100*/  EXIT ;  /* 0x000000000000794d */ /* 0x000fea0003800000 */
.L_x_1:
[----:B------:R-:W-:-:S00]  /*0110*/  BRA `(.L_x_1) ;  /* 0xfffffffc00fc7947 */ /* 0x000fc0000383ffff */
[----:B------:R-:W-:-:S00]  /*0120*/  NOP ;  /* 0x0000000000007918 */ /* 0x000fc00000000000 */
        /* <DEDUP_REMOVED lines=13> */
.L_x_2:


//--------------------- .nv.global.init           --------------------------
	.section	.nv.global.init,"aw",@progbits
.nv.global.init:
	.type		$str,@object
	.size		$str,(.L_0 - $str)
$str:
        /*0000*/ 	.byte	0x48, 0x65, 0x6c, 0x6c, 0x6f, 0x20, 0x57, 0x6f, 0x72, 0x6c, 0x64, 0x20, 0x66, 0x72, 0x6f, 0x6d
        /*0010*/ 	.byte	0x20, 0x74, 0x68, 0x72, 0x65, 0x61, 0x64, 0x20, 0x25, 0x64, 0x20, 0x25, 0x64, 0x0a, 0x00
.L_0:


//--------------------- .nv.shared.reserved.0     --------------------------
	.section	.nv.shared.reserved.0,"aw",@nobits
	.weak		__nv_reservedSMEM_offset_0_alias
	.size		__nv_reservedSMEM_offset_0_alias, 0, 64
	.other		__nv_reservedSMEM_offset_0_alias,@"STO_CUDA_RESERVED_SHARED STV_DEFAULT"
__nv_reservedSMEM_offset_0_alias:
	.zero		0
	.zero		64


//--------------------- .nv.constant0._Z10cuda_hellov --------------------------
	.section	.nv.constant0._Z10cuda_hellov,"a",@progbits
	.sectionflags	@""
	.align	4
.nv.constant0._Z10cuda_hellov:
	.zero		896


//--------------------- SYMBOLS --------------------------

	.type		.nv.reservedSmem.offset0,@object
	.size		.nv.reservedSmem.offset0,0x4
	.type		vprintf,@function
